//
// Generated by NVIDIA NVVM Compiler
//
// Compiler Build ID: CL-36424714
// Cuda compilation tools, release 13.0, V13.0.88
// Based on NVVM 20.0.0
//

.version 9.0
.target sm_100
.address_size 64

	// .globl	_Z36double_buffers_inclusive_scan_kernelPfS_
.extern .shared .align 16 .b8 XY[];

.visible .entry _Z36double_buffers_inclusive_scan_kernelPfS_(
	.param .u64 .ptr .align 1 _Z36double_buffers_inclusive_scan_kernelPfS__param_0,
	.param .u64 .ptr .align 1 _Z36double_buffers_inclusive_scan_kernelPfS__param_1
)
{
	.reg .pred 	%p<4>;
	.reg .b32 	%r<35>;
	.reg .b32 	%f<9>;
	.reg .b64 	%rd<9>;

	ld.param.u64 	%rd1, [_Z36double_buffers_inclusive_scan_kernelPfS__param_0];
	ld.param.u64 	%rd2, [_Z36double_buffers_inclusive_scan_kernelPfS__param_1];
	cvta.to.global.u64 	%rd3, %rd2;
	mov.u32 	%r1, %ntid.x;
	mov.u32 	%r2, %tid.x;
	mov.u32 	%r11, %ctaid.x;
	mad.lo.s32 	%r3, %r11, %r1, %r2;
	mul.wide.u32 	%rd4, %r3, 4;
	add.s64 	%rd5, %rd3, %rd4;
	ld.global.f32 	%f4, [%rd5];
	shl.b32 	%r12, %r2, 2;
	mov.u32 	%r13, XY;
	add.s32 	%r4, %r13, %r12;
	st.shared.f32 	[%r4], %f4;
	bar.sync 	0;
	setp.lt.u32 	%p1, %r1, 2;
	mov.b32 	%r34, 0;
	@%p1 bra 	$L__BB0_6;
	mov.b32 	%r32, 1;
	mov.u32 	%r33, %r32;
$L__BB0_2:
	mov.u32 	%r34, %r33;
	xor.b32  	%r33, %r34, 1;
	setp.lt.u32 	%p2, %r2, %r32;
	@%p2 bra 	$L__BB0_4;
	mul.lo.s32 	%r15, %r33, %r1;
	add.s32 	%r16, %r15, %r2;
	shl.b32 	%r17, %r15, 2;
	add.s32 	%r18, %r4, %r17;
	ld.shared.f32 	%f5, [%r18];
	sub.s32 	%r19, %r16, %r32;
	shl.b32 	%r20, %r19, 2;
	add.s32 	%r22, %r13, %r20;
	ld.shared.f32 	%f6, [%r22];
	add.f32 	%f8, %f5, %f6;
	bra.uni 	$L__BB0_5;
$L__BB0_4:
	mul.lo.s32 	%r23, %r33, %r1;
	shl.b32 	%r24, %r23, 2;
	add.s32 	%r25, %r4, %r24;
	ld.shared.f32 	%f8, [%r25];
$L__BB0_5:
	mul.lo.s32 	%r26, %r34, %r1;
	shl.b32 	%r27, %r26, 2;
	add.s32 	%r28, %r4, %r27;
	st.shared.f32 	[%r28], %f8;
	bar.sync 	0;
	shl.b32 	%r32, %r32, 1;
	setp.lt.u32 	%p3, %r32, %r1;
	@%p3 bra 	$L__BB0_2;
$L__BB0_6:
	cvta.to.global.u64 	%rd6, %rd1;
	mul.lo.s32 	%r29, %r34, %r1;
	shl.b32 	%r30, %r29, 2;
	add.s32 	%r31, %r4, %r30;
	ld.shared.f32 	%f7, [%r31];
	add.s64 	%rd8, %rd6, %rd4;
	st.global.f32 	[%rd8], %f7;
	ret;

}
	// .globl	_Z29double_buffers_exclusive_scanPfS_
.visible .entry _Z29double_buffers_exclusive_scanPfS_(
	.param .u64 .ptr .align 1 _Z29double_buffers_exclusive_scanPfS__param_0,
	.param .u64 .ptr .align 1 _Z29double_buffers_exclusive_scanPfS__param_1
)
{
	.reg .pred 	%p<5>;
	.reg .b32 	%r<36>;
	.reg .b32 	%f<12>;
	.reg .b64 	%rd<9>;

	ld.param.u64 	%rd1, [_Z29double_buffers_exclusive_scanPfS__param_0];
	ld.param.u64 	%rd2, [_Z29double_buffers_exclusive_scanPfS__param_1];
	mov.u32 	%r1, %ntid.x;
	mov.u32 	%r2, %tid.x;
	mov.u32 	%r10, %ctaid.x;
	mad.lo.s32 	%r3, %r10, %r1, %r2;
	setp.eq.s32 	%p1, %r2, 0;
	mov.f32 	%f10, 0f00000000;
	@%p1 bra 	$L__BB1_2;
	cvta.to.global.u64 	%rd3, %rd2;
	add.s32 	%r11, %r3, -1;
	mul.wide.u32 	%rd4, %r11, 4;
	add.s64 	%rd5, %rd3, %rd4;
	ld.global.f32 	%f10, [%rd5];
$L__BB1_2:
	shl.b32 	%r13, %r2, 2;
	mov.u32 	%r14, XY;
	add.s32 	%r4, %r14, %r13;
	st.shared.f32 	[%r4], %f10;
	bar.sync 	0;
	setp.lt.u32 	%p2, %r1, 2;
	mov.b32 	%r35, 0;
	@%p2 bra 	$L__BB1_8;
	mov.b32 	%r33, 1;
	mov.u32 	%r34, %r33;
$L__BB1_4:
	mov.u32 	%r35, %r34;
	xor.b32  	%r34, %r35, 1;
	setp.lt.u32 	%p3, %r2, %r33;
	@%p3 bra 	$L__BB1_6;
	mul.lo.s32 	%r16, %r34, %r1;
	add.s32 	%r17, %r16, %r2;
	shl.b32 	%r18, %r16, 2;
	add.s32 	%r19, %r4, %r18;
	ld.shared.f32 	%f7, [%r19];
	sub.s32 	%r20, %r17, %r33;
	shl.b32 	%r21, %r20, 2;
	add.s32 	%r23, %r14, %r21;
	ld.shared.f32 	%f8, [%r23];
	add.f32 	%f11, %f7, %f8;
	bra.uni 	$L__BB1_7;
$L__BB1_6:
	mul.lo.s32 	%r24, %r34, %r1;
	shl.b32 	%r25, %r24, 2;
	add.s32 	%r26, %r4, %r25;
	ld.shared.f32 	%f11, [%r26];
$L__BB1_7:
	mul.lo.s32 	%r27, %r35, %r1;
	shl.b32 	%r28, %r27, 2;
	add.s32 	%r29, %r4, %r28;
	st.shared.f32 	[%r29], %f11;
	bar.sync 	0;
	shl.b32 	%r33, %r33, 1;
	setp.lt.u32 	%p4, %r33, %r1;
	@%p4 bra 	$L__BB1_4;
$L__BB1_8:
	cvta.to.global.u64 	%rd6, %rd1;
	mul.lo.s32 	%r30, %r35, %r1;
	shl.b32 	%r31, %r30, 2;
	add.s32 	%r32, %r4, %r31;
	ld.shared.f32 	%f9, [%r32];
	mul.wide.u32 	%rd7, %r3, 4;
	add.s64 	%rd8, %rd6, %rd7;
	st.global.f32 	[%rd8], %f9;
	ret;

}


// ===== COMPILED SASS (sm_100) =====

	.target	sm_100

	.elftype	@"ET_EXEC"


//--------------------- .note.nv.tkinfo           --------------------------
	.section	.note.nv.tkinfo,"",@"SHT_NOTE"
	.sectionflags	@"SHF_NOTE_NV_TKINFO"
	.tkinfo
        /*0018*/ 	.word	0x00000002
        /*0030*/ 	.string	""
        /*0030*/ 	.string	"ptxas"
        /*0030*/ 	.string	"Cuda compilation tools, release 13.0, V13.0.88"
        /*0030*/ 	.string	"Build cuda_13.0.r13.0/compiler.36424714_0"
        /*0030*/ 	.string	"-arch sm_100 -m 64 "



//--------------------- .note.nv.cuinfo           --------------------------
	.section	.note.nv.cuinfo,"",@"SHT_NOTE"
	.sectionflags	@"SHF_NOTE_NV_CUINFO"
        /*0018*/ 	.short	0x0002
        /*001a*/ 	.short	0x0064
        /*001c*/ 	.short	0x0082
	.zero		2


//--------------------- .nv.info                  --------------------------
	.section	.nv.info,"",@"SHT_CUDA_INFO"
	.align	4


	//----- nvinfo : EIATTR_REGCOUNT
	.align		4
        /*0000*/ 	.byte	0x04, 0x2f
        /*0002*/ 	.short	(.L_1 - .L_0)
	.align		4
.L_0:
        /*0004*/ 	.word	index@(_Z36double_buffers_inclusive_scan_kernelPfS_)
        /*0008*/ 	.word	0x0000000e


	//----- nvinfo : EIATTR_FRAME_SIZE
	.align		4
.L_1:
        /*000c*/ 	.byte	0x04, 0x11
        /*000e*/ 	.short	(.L_3 - .L_2)
	.align		4
.L_2:
        /*0010*/ 	.word	index@(_Z36double_buffers_inclusive_scan_kernelPfS_)
        /*0014*/ 	.word	0x00000000


	//----- nvinfo : EIATTR_REGCOUNT
	.align		4
.L_3:
        /*0018*/ 	.byte	0x04, 0x2f
        /*001a*/ 	.short	(.L_5 - .L_4)
	.align		4
.L_4:
        /*001c*/ 	.word	index@(_Z29double_buffers_exclusive_scanPfS_)
        /*0020*/ 	.word	0x0000000e


	//----- nvinfo : EIATTR_FRAME_SIZE
	.align		4
.L_5:
        /*0024*/ 	.byte	0x04, 0x11
        /*0026*/ 	.short	(.L_7 - .L_6)
	.align		4
.L_6:
        /*0028*/ 	.word	index@(_Z29double_buffers_exclusive_scanPfS_)
        /*002c*/ 	.word	0x00000000


	//----- nvinfo : EIATTR_MIN_STACK_SIZE
	.align		4
.L_7:
        /*0030*/ 	.byte	0x04, 0x12
        /*0032*/ 	.short	(.L_9 - .L_8)
	.align		4
.L_8:
        /*0034*/ 	.word	index@(_Z29double_buffers_exclusive_scanPfS_)
        /*0038*/ 	.word	0x00000000


	//----- nvinfo : EIATTR_MIN_STACK_SIZE
	.align		4
.L_9:
        /*003c*/ 	.byte	0x04, 0x12
        /*003e*/ 	.short	(.L_11 - .L_10)
	.align		4
.L_10:
        /*0040*/ 	.word	index@(_Z36double_buffers_inclusive_scan_kernelPfS_)
        /*0044*/ 	.word	0x00000000
.L_11:


//--------------------- .nv.compat                --------------------------
	.section	.nv.compat,"",@"SHT_CUDA_COMPAT_INFO"
	.align	4
        /*0000*/ 	.byte	0x02, 0x09, 0x00, 0x00, 0x02, 0x02, 0x01, 0x00, 0x02, 0x05, 0x05, 0x00, 0x03, 0x07, 0x01, 0x01
        /*0010*/ 	.byte	0x02, 0x03, 0x00, 0x00, 0x02, 0x06, 0x01, 0x00, 0x04, 0x0b, 0x08, 0x00, 0x09, 0x00, 0x00, 0x00
        /*0020*/ 	.byte	0x00, 0x00, 0x00, 0x00


//--------------------- .nv.info._Z29double_buffers_exclusive_scanPfS_ --------------------------
	.section	.nv.info._Z29double_buffers_exclusive_scanPfS_,"",@"SHT_CUDA_INFO"
	.sectionflags	@""
	.align	4


	//----- nvinfo : EIATTR_CUDA_API_VERSION
	.align		4
        /*0000*/ 	.byte	0x04, 0x37
        /*0002*/ 	.short	(.L_13 - .L_12)
.L_12:
        /*0004*/ 	.word	0x00000082


	//----- nvinfo : EIATTR_KPARAM_INFO
	.align		4
.L_13:
        /*0008*/ 	.byte	0x04, 0x17
        /*000a*/ 	.short	(.L_15 - .L_14)
.L_14:
        /*000c*/ 	.word	0x00000000
        /*0010*/ 	.short	0x0001
        /*0012*/ 	.short	0x0008
        /*0014*/ 	.byte	0x00, 0xf5, 0x21, 0x00


	//----- nvinfo : EIATTR_KPARAM_INFO
	.align		4
.L_15:
        /*0018*/ 	.byte	0x04, 0x17
        /*001a*/ 	.short	(.L_17 - .L_16)
.L_16:
        /*001c*/ 	.word	0x00000000
        /*0020*/ 	.short	0x0000
        /*0022*/ 	.short	0x0000
        /*0024*/ 	.byte	0x00, 0xf5, 0x21, 0x00


	//----- nvinfo : EIATTR_SPARSE_MMA_MASK
	.align		4
.L_17:
        /*0028*/ 	.byte	0x03, 0x50
        /*002a*/ 	.short	0x0000


	//----- nvinfo : EIATTR_MAXREG_COUNT
	.align		4
        /*002c*/ 	.byte	0x03, 0x1b
        /*002e*/ 	.short	0x00ff


	//----- nvinfo : EIATTR_NUM_BARRIERS
	.align		4
        /*0030*/ 	.byte	0x02, 0x4c
        /*0032*/ 	.byte	0x01
	.zero		1


	//----- nvinfo : EIATTR_MERCURY_ISA_VERSION
	.align		4
        /*0034*/ 	.byte	0x03, 0x5f
        /*0036*/ 	.short	0x0101


	//----- nvinfo : EIATTR_VRC_CTA_INIT_COUNT
	.align		4
        /*0038*/ 	.byte	0x02, 0x4a
	.zero		1
	.zero		1


	//----- nvinfo : EIATTR_EXIT_INSTR_OFFSETS
	.align		4
        /*003c*/ 	.byte	0x04, 0x1c
        /*003e*/ 	.short	(.L_19 - .L_18)


	//   ....[0]....
.L_18:
        /*0040*/ 	.word	0x00000320


	//----- nvinfo : EIATTR_CBANK_PARAM_SIZE
	.align		4
.L_19:
        /*0044*/ 	.byte	0x03, 0x19
        /*0046*/ 	.short	0x0010


	//----- nvinfo : EIATTR_PARAM_CBANK
	.align		4
        /*0048*/ 	.byte	0x04, 0x0a
        /*004a*/ 	.short	(.L_21 - .L_20)
	.align		4
.L_20:
        /*004c*/ 	.word	index@(.nv.constant0._Z29double_buffers_exclusive_scanPfS_)
        /*0050*/ 	.short	0x0380
        /*0052*/ 	.short	0x0010


	//----- nvinfo : EIATTR_SW_WAR
	.align		4
.L_21:
        /*0054*/ 	.byte	0x04, 0x36
        /*0056*/ 	.short	(.L_23 - .L_22)
.L_22:
        /*0058*/ 	.word	0x00000008
.L_23:


//--------------------- .nv.info._Z36double_buffers_inclusive_scan_kernelPfS_ --------------------------
	.section	.nv.info._Z36double_buffers_inclusive_scan_kernelPfS_,"",@"SHT_CUDA_INFO"
	.sectionflags	@""
	.align	4


	//----- nvinfo : EIATTR_CUDA_API_VERSION
	.align		4
        /*0000*/ 	.byte	0x04, 0x37
        /*0002*/ 	.short	(.L_25 - .L_24)
.L_24:
        /*0004*/ 	.word	0x00000082


	//----- nvinfo : EIATTR_KPARAM_INFO
	.align		4
.L_25:
        /*0008*/ 	.byte	0x04, 0x17
        /*000a*/ 	.short	(.L_27 - .L_26)
.L_26:
        /*000c*/ 	.word	0x00000000
        /*0010*/ 	.short	0x0001
        /*0012*/ 	.short	0x0008
        /*0014*/ 	.byte	0x00, 0xf5, 0x21, 0x00


	//----- nvinfo : EIATTR_KPARAM_INFO
	.align		4
.L_27:
        /*0018*/ 	.byte	0x04, 0x17
        /*001a*/ 	.short	(.L_29 - .L_28)
.L_28:
        /*001c*/ 	.word	0x00000000
        /*0020*/ 	.short	0x0000
        /*0022*/ 	.short	0x0000
        /*0024*/ 	.byte	0x00, 0xf5, 0x21, 0x00


	//----- nvinfo : EIATTR_SPARSE_MMA_MASK
	.align		4
.L_29:
        /*0028*/ 	.byte	0x03, 0x50
        /*002a*/ 	.short	0x0000


	//----- nvinfo : EIATTR_MAXREG_COUNT
	.align		4
        /*002c*/ 	.byte	0x03, 0x1b
        /*002e*/ 	.short	0x00ff


	//----- nvinfo : EIATTR_NUM_BARRIERS
	.align		4
        /*0030*/ 	.byte	0x02, 0x4c
        /*0032*/ 	.byte	0x01
	.zero		1


	//----- nvinfo : EIATTR_MERCURY_ISA_VERSION
	.align		4
        /*0034*/ 	.byte	0x03, 0x5f
        /*0036*/ 	.short	0x0101


	//----- nvinfo : EIATTR_VRC_CTA_INIT_COUNT
	.align		4
        /*0038*/ 	.byte	0x02, 0x4a
	.zero		1
	.zero		1


	//----- nvinfo : EIATTR_EXIT_INSTR_OFFSETS
	.align		4
        /*003c*/ 	.byte	0x04, 0x1c
        /*003e*/ 	.short	(.L_31 - .L_30)


	//   ....[0]....
.L_30:
        /*0040*/ 	.word	0x000002f0


	//----- nvinfo : EIATTR_CBANK_PARAM_SIZE
	.align		4
.L_31:
        /*0044*/ 	.byte	0x03, 0x19
        /*0046*/ 	.short	0x0010


	//----- nvinfo : EIATTR_PARAM_CBANK
	.align		4
        /*0048*/ 	.byte	0x04, 0x0a
        /*004a*/ 	.short	(.L_33 - .L_32)
	.align		4
.L_32:
        /*004c*/ 	.word	index@(.nv.constant0._Z36double_buffers_inclusive_scan_kernelPfS_)
        /*0050*/ 	.short	0x0380
        /*0052*/ 	.short	0x0010


	//----- nvinfo : EIATTR_SW_WAR
	.align		4
.L_33:
        /*0054*/ 	.byte	0x04, 0x36
        /*0056*/ 	.short	(.L_35 - .L_34)
.L_34:
        /*0058*/ 	.word	0x00000008
.L_35:


//--------------------- .nv.callgraph             --------------------------
	.section	.nv.callgraph,"",@"SHT_CUDA_CALLGRAPH"
	.align	4
	.sectionentsize	8
	.align		4
        /*0000*/ 	.word	0x00000000
	.align		4
        /*0004*/ 	.word	0xffffffff
	.align		4
        /*0008*/ 	.word	0x00000000
	.align		4
        /*000c*/ 	.word	0xfffffffe
	.align		4
        /*0010*/ 	.word	0x00000000
	.align		4
        /*0014*/ 	.word	0xfffffffd
	.align		4
        /*0018*/ 	.word	0x00000000
	.align		4
        /*001c*/ 	.word	0xfffffffc


//--------------------- .text._Z29double_buffers_exclusive_scanPfS_ --------------------------
	.section	.text._Z29double_buffers_exclusive_scanPfS_,"ax",@progbits
	.align	128
        .global         _Z29double_buffers_exclusive_scanPfS_
        .type           _Z29double_buffers_exclusive_scanPfS_,@function
        .size           _Z29double_buffers_exclusive_scanPfS_,(.L_x_6 - _Z29double_buffers_exclusive_scanPfS_)
        .other          _Z29double_buffers_exclusive_scanPfS_,@"STO_CUDA_ENTRY STV_DEFAULT"
_Z29double_buffers_exclusive_scanPfS_:
.text._Z29double_buffers_exclusive_scanPfS_:
[----:B------:R-:W-:Y:S01]  /*0000*/  LDC R1, c[0x0][0x37c] ;  /* 0x0000df00ff017b82 */ /* 0x000fe20000000800 */
[----:B------:R-:W0:Y:S01]  /*0010*/  S2R R11, SR_TID.X ;  /* 0x00000000000b7919 */ /* 0x000e220000002100 */
[----:B------:R-:W1:Y:S01]  /*0020*/  LDCU UR8, c[0x0][0x360] ;  /* 0x00006c00ff0877ac */ /* 0x000e620008000800 */
[----:B------:R-:W1:Y:S01]  /*0030*/  S2R R0, SR_CTAID.X ;  /* 0x0000000000007919 */ /* 0x000e620000002500 */
[----:B------:R-:W2:Y:S01]  /*0040*/  LDCU.64 UR6, c[0x0][0x358] ;  /* 0x00006b00ff0677ac */ /* 0x000ea20008000a00 */
[----:B0-----:R-:W-:Y:S01]  /*0050*/  ISETP.NE.AND P0, PT, R11, RZ, PT ;  /* 0x000000ff0b00720c */ /* 0x001fe20003f05270 */
[----:B-1----:R-:W-:Y:S02]  /*0060*/  IMAD R5, R0, UR8, R11 ;  /* 0x0000000800057c24 */ /* 0x002fe4000f8e020b */
[----:B------:R-:W-:-:S10]  /*0070*/  IMAD.MOV.U32 R0, RZ, RZ, RZ ;  /* 0x000000ffff007224 */ /* 0x000fd400078e00ff */
[----:B------:R-:W0:Y:S01]  /*0080*/  @P0 LDC.64 R2, c[0x0][0x388] ;  /* 0x0000e200ff020b82 */ /* 0x000e220000000a00 */
[----:B------:R-:W-:-:S05]  /*0090*/  @P0 IADD3 R7, PT, PT, R5, -0x1, RZ ;  /* 0xffffffff05070810 */ /* 0x000fca0007ffe0ff */
[----:B0-----:R-:W-:-:S05]  /*00a0*/  @P0 IMAD.WIDE.U32 R2, R7, 0x4, R2 ;  /* 0x0000000407020825 */ /* 0x001fca00078e0002 */
[----:B--2---:R-:W2:Y:S01]  /*00b0*/  @P0 LDG.E R0, desc[UR6][R2.64] ;  /* 0x0000000602000981 */ /* 0x004ea2000c1e1900 */
[----:B------:R-:W0:Y:S01]  /*00c0*/  S2UR UR5, SR_CgaCtaId ;  /* 0x00000000000579c3 */ /* 0x000e220000008800 */
[----:B------:R-:W-:Y:S01]  /*00d0*/  UMOV UR4, 0x400 ;  /* 0x0000040000047882 */ /* 0x000fe20000000000 */
[----:B------:R-:W-:Y:S01]  /*00e0*/  UISETP.GE.U32.AND UP0, UPT, UR8, 0x2, UPT ;  /* 0x000000020800788c */ /* 0x000fe2000bf06070 */
[----:B------:R-:W-:Y:S01]  /*00f0*/  HFMA2 R4, -RZ, RZ, 0, 0 ;  /* 0x00000000ff047431 */ /* 0x000fe200000001ff */
[----:B0-----:R-:W-:-:S06]  /*0100*/  ULEA UR4, UR5, UR4, 0x18 ;  /* 0x0000000405047291 */ /* 0x001fcc000f8ec0ff */
[----:B------:R-:W-:-:S05]  /*0110*/  LEA R7, R11, UR4, 0x2 ;  /* 0x000000040b077c11 */ /* 0x000fca000f8e10ff */
[----:B--2---:R0:W-:Y:S01]  /*0120*/  STS [R7], R0 ;  /* 0x0000000007007388 */ /* 0x0041e20000000800 */
[----:B------:R-:W-:Y:S06]  /*0130*/  BAR.SYNC.DEFER_BLOCKING 0x0 ;  /* 0x0000000000007b1d */ /* 0x000fec0000010000 */
[----:B------:R-:W-:Y:S05]  /*0140*/  BRA.U !UP0, `(.L_x_0) ;  /* 0x00000001085c7547 */ /* 0x000fea000b800000 */
[----:B0-----:R-:W-:Y:S01]  /*0150*/  IMAD.MOV.U32 R0, RZ, RZ, 0x1 ;  /* 0x00000001ff007424 */ /* 0x001fe200078e00ff */
[----:B------:R-:W-:-:S06]  /*0160*/  UMOV UR5, 0x1 ;  /* 0x0000000100057882 */ /* 0x000fcc0000000000 */
.L_x_1:
[----:B------:R-:W-:Y:S02]  /*0170*/  ISETP.GE.U32.AND P0, PT, R11, UR5, PT ;  /* 0x000000050b007c0c */ /* 0x000fe4000bf06070 */
[----:B------:R-:W-:Y:S02]  /*0180*/  LOP3.LUT R2, R0, 0x1, RZ, 0x3c, !PT ;  /* 0x0000000100027812 */ /* 0x000fe400078e3cff */
[----:B------:R-:W-:-:S03]  /*0190*/  MOV R4, R0 ;  /* 0x0000000000047202 */ /* 0x000fc60000000f00 */
[----:B------:R-:W-:Y:S02]  /*01a0*/  IMAD.MOV.U32 R0, RZ, RZ, R2 ;  /* 0x000000ffff007224 */ /* 0x000fe400078e0002 */
[----:B------:R-:W-:-:S04]  /*01b0*/  IMAD R8, R4, UR8, RZ ;  /* 0x0000000804087c24 */ /* 0x000fc8000f8e02ff */
[----:B------:R-:W-:Y:S01]  /*01c0*/  @P0 IMAD R2, R0, UR8, RZ ;  /* 0x0000000800020c24 */ /* 0x000fe2000f8e02ff */
[----:B-1----:R-:W-:Y:S01]  /*01d0*/  LEA R9, R8, R7, 0x2 ;  /* 0x0000000708097211 */ /* 0x002fe200078e10ff */
[----:B------:R-:W-:-:S03]  /*01e0*/  @!P0 IMAD R6, R0, UR8, RZ ;  /* 0x0000000800068c24 */ /* 0x000fc6000f8e02ff */
[----:B------:R-:W-:Y:S01]  /*01f0*/  @P0 IADD3 R3, PT, PT, R2, -UR5, R11 ;  /* 0x8000000502030c10 */ /* 0x000fe2000fffe00b */
[----:B------:R-:W-:Y:S01]  /*0200*/  @!P0 IMAD R10, R6, 0x4, R7 ;  /* 0x00000004060a8824 */ /* 0x000fe200078e0207 */
[----:B------:R-:W-:Y:S01]  /*0210*/  @P0 LEA R2, R2, R7, 0x2 ;  /* 0x0000000702020211 */ /* 0x000fe200078e10ff */
[----:B------:R-:W-:Y:S01]  /*0220*/  USHF.L.U32 UR5, UR5, 0x1, URZ ;  /* 0x0000000105057899 */ /* 0x000fe200080006ff */
[----:B------:R-:W-:-:S03]  /*0230*/  @P0 LEA R3, R3, UR4, 0x2 ;  /* 0x0000000403030c11 */ /* 0x000fc6000f8e10ff */
[----:B------:R-:W-:Y:S01]  /*0240*/  UISETP.GE.U32.AND UP0, UPT, UR5, UR8, UPT ;  /* 0x000000080500728c */ /* 0x000fe2000bf06070 */
[----:B------:R-:W-:Y:S04]  /*0250*/  @P0 LDS R2, [R2] ;  /* 0x0000000002020984 */ /* 0x000fe80000000800 */
[----:B------:R-:W0:Y:S02]  /*0260*/  @P0 LDS R3, [R3] ;  /* 0x0000000003030984 */ /* 0x000e240000000800 */
[----:B0-----:R-:W-:-:S06]  /*0270*/  @P0 FADD R6, R2, R3 ;  /* 0x0000000302060221 */ /* 0x001fcc0000000000 */
[----:B------:R-:W0:Y:S04]  /*0280*/  @!P0 LDS R6, [R10] ;  /* 0x000000000a068984 */ /* 0x000e280000000800 */
[----:B0-----:R1:W-:Y:S01]  /*0290*/  STS [R9], R6 ;  /* 0x0000000609007388 */ /* 0x0013e20000000800 */
[----:B------:R-:W-:Y:S06]  /*02a0*/  BAR.SYNC.DEFER_BLOCKING 0x0 ;  /* 0x0000000000007b1d */ /* 0x000fec0000010000 */
[----:B------:R-:W-:Y:S05]  /*02b0*/  BRA.U !UP0, `(.L_x_1) ;  /* 0xfffffffd08ac7547 */ /* 0x000fea000b83ffff */
.L_x_0:
[----:B------:R-:W-:Y:S01]  /*02c0*/  IMAD R4, R4, UR8, RZ ;  /* 0x0000000804047c24 */ /* 0x000fe2000f8e02ff */
[----:B------:R-:W2:Y:S04]  /*02d0*/  LDC.64 R2, c[0x0][0x380] ;  /* 0x0000e000ff027b82 */ /* 0x000ea80000000a00 */
[----:B------:R-:W-:-:S05]  /*02e0*/  LEA R4, R4, R7, 0x2 ;  /* 0x0000000704047211 */ /* 0x000fca00078e10ff */
[----:B0-----:R-:W0:Y:S01]  /*02f0*/  LDS R7, [R4] ;  /* 0x0000000004077984 */ /* 0x001e220000000800 */
[----:B--2---:R-:W-:-:S05]  /*0300*/  IMAD.WIDE.U32 R2, R5, 0x4, R2 ;  /* 0x0000000405027825 */ /* 0x004fca00078e0002 */
[----:B0-----:R-:W-:Y:S01]  /*0310*/  STG.E desc[UR6][R2.64], R7 ;  /* 0x0000000702007986 */ /* 0x001fe2000c101906 */
[----:B------:R-:W-:Y:S05]  /*0320*/  EXIT ;  /* 0x000000000000794d */ /* 0x000fea0003800000 */
.L_x_2:
[----:B------:R-:W-:-:S00]  /*0330*/  BRA `(.L_x_2) ;  /* 0xfffffffc00fc7947 */ /* 0x000fc0000383ffff */
[----:B------:R-:W-:-:S00]  /*0340*/  NOP ;  /* 0x0000000000007918 */ /* 0x000fc00000000000 */
        /* <DEDUP_REMOVED lines=11> */
.L_x_6:


//--------------------- .text._Z36double_buffers_inclusive_scan_kernelPfS_ --------------------------
	.section	.text._Z36double_buffers_inclusive_scan_kernelPfS_,"ax",@progbits
	.align	128
        .global         _Z36double_buffers_inclusive_scan_kernelPfS_
        .type           _Z36double_buffers_inclusive_scan_kernelPfS_,@function
        .size           _Z36double_buffers_inclusive_scan_kernelPfS_,(.L_x_7 - _Z36double_buffers_inclusive_scan_kernelPfS_)
        .other          _Z36double_buffers_inclusive_scan_kernelPfS_,@"STO_CUDA_ENTRY STV_DEFAULT"
_Z36double_buffers_inclusive_scan_kernelPfS_:
.text._Z36double_buffers_inclusive_scan_kernelPfS_:
[----:B------:R-:W-:Y:S01]  /*0000*/  LDC R1, c[0x0][0x37c] ;  /* 0x0000df00ff017b82 */ /* 0x000fe20000000800 */
[----:B------:R-:W0:Y:S07]  /*0010*/  S2R R11, SR_TID.X ;  /* 0x00000000000b7919 */ /* 0x000e2e0000002100 */
[----:B------:R-:W1:Y:S01]  /*0020*/  LDC.64 R2, c[0x0][0x388] ;  /* 0x0000e200ff027b82 */ /* 0x000e620000000a00 */
[----:B------:R-:W0:Y:S01]  /*0030*/  LDCU UR8, c[0x0][0x360] ;  /* 0x00006c00ff0877ac */ /* 0x000e220008000800 */
[----:B------:R-:W0:Y:S01]  /*0040*/  S2R R0, SR_CTAID.X ;  /* 0x0000000000007919 */ /* 0x000e220000002500 */
[----:B------:R-:W2:Y:S01]  /*0050*/  LDCU.64 UR6, c[0x0][0x358] ;  /* 0x00006b00ff0677ac */ /* 0x000ea20008000a00 */
[----:B0-----:R-:W-:-:S04]  /*0060*/  IMAD R5, R0, UR8, R11 ;  /* 0x0000000800057c24 */ /* 0x001fc8000f8e020b */
[----:B-1----:R-:W-:-:S06]  /*0070*/  IMAD.WIDE.U32 R2, R5, 0x4, R2 ;  /* 0x0000000405027825 */ /* 0x002fcc00078e0002 */
[----:B--2---:R-:W2:Y:S01]  /*0080*/  LDG.E R2, desc[UR6][R2.64] ;  /* 0x0000000602027981 */ /* 0x004ea2000c1e1900 */
        /* <DEDUP_REMOVED lines=9> */
[----:B0-----:R-:W-:Y:S01]  /*0120*/  MOV R2, 0x1 ;  /* 0x0000000100027802 */ /* 0x001fe20000000f00 */
[----:B------:R-:W-:-:S06]  /*0130*/  UMOV UR5, 0x1 ;  /* 0x0000000100057882 */ /* 0x000fcc0000000000 */
.L_x_4:
        /* <DEDUP_REMOVED lines=21> */
.L_x_3:
[----:B------:R-:W-:Y:S01]  /*0290*/  IMAD R0, R0, UR8, RZ ;  /* 0x0000000800007c24 */ /* 0x000fe2000f8e02ff */
[----:B0-----:R-:W0:Y:S04]  /*02a0*/  LDC.64 R2, c[0x0][0x380] ;  /* 0x0000e000ff027b82 */ /* 0x001e280000000a00 */
[----:B------:R-:W-:-:S05]  /*02b0*/  LEA R0, R0, R7, 0x2 ;  /* 0x0000000700007211 */ /* 0x000fca00078e10ff */
[----:B------:R-:W2:Y:S01]  /*02c0*/  LDS R7, [R0] ;  /* 0x0000000000077984 */ /* 0x000ea20000000800 */
[----:B0-----:R-:W-:-:S05]  /*02d0*/  IMAD.WIDE.U32 R2, R5, 0x4, R2 ;  /* 0x0000000405027825 */ /* 0x001fca00078e0002 */
[----:B--2---:R-:W-:Y:S01]  /*02e0*/  STG.E desc[UR6][R2.64], R7 ;  /* 0x0000000702007986 */ /* 0x004fe2000c101906 */
[----:B------:R-:W-:Y:S05]  /*02f0*/  EXIT ;  /* 0x000000000000794d */ /* 0x000fea0003800000 */
.L_x_5:
        /* <DEDUP_REMOVED lines=16> */
.L_x_7:


//--------------------- .nv.shared._Z29double_buffers_exclusive_scanPfS_ --------------------------
	.section	.nv.shared._Z29double_buffers_exclusive_scanPfS_,"aw",@nobits
	.sectionflags	@""
	.align	16
	.zero		1024


//--------------------- .nv.shared.reserved.0     --------------------------
	.section	.nv.shared.reserved.0,"aw",@nobits
	.weak		__nv_reservedSMEM_offset_0_alias
	.size		__nv_reservedSMEM_offset_0_alias, 0, 64
	.other		__nv_reservedSMEM_offset_0_alias,@"STO_CUDA_RESERVED_SHARED STV_DEFAULT"
__nv_reservedSMEM_offset_0_alias:
	.zero		0
	.zero		64


//--------------------- .nv.shared._Z36double_buffers_inclusive_scan_kernelPfS_ --------------------------
	.section	.nv.shared._Z36double_buffers_inclusive_scan_kernelPfS_,"aw",@nobits
	.sectionflags	@""
	.align	16
	.zero		1024


//--------------------- .nv.constant0._Z29double_buffers_exclusive_scanPfS_ --------------------------
	.section	.nv.constant0._Z29double_buffers_exclusive_scanPfS_,"a",@progbits
	.sectionflags	@""
	.align	4
.nv.constant0._Z29double_buffers_exclusive_scanPfS_:
	.zero		912


//--------------------- .nv.constant0._Z36double_buffers_inclusive_scan_kernelPfS_ --------------------------
	.section	.nv.constant0._Z36double_buffers_inclusive_scan_kernelPfS_,"a",@progbits
	.sectionflags	@""
	.align	4
.nv.constant0._Z36double_buffers_inclusive_scan_kernelPfS_:
	.zero		912


//--------------------- SYMBOLS --------------------------

	.type		.nv.reservedSmem.offset0,@object
	.size		.nv.reservedSmem.offset0,0x4
	.type		.nv.reservedSmem.cap,@object
	.size		.nv.reservedSmem.cap,0x4
